//
// Generated by NVIDIA NVVM Compiler
//
// Compiler Build ID: CL-36424714
// Cuda compilation tools, release 13.0, V13.0.88
// Based on NVVM 20.0.0
//

.version 9.0
.target sm_100
.address_size 64

	// .globl	default_function_kernel

.visible .entry default_function_kernel(
	.param .u64 .ptr .align 1 default_function_kernel_param_0,
	.param .u64 .ptr .align 1 default_function_kernel_param_1
)
.maxntid 16
{
	.reg .pred 	%p<4>;
	.reg .b16 	%rs<9>;
	.reg .b32 	%r<30>;
	.reg .b32 	%f<2>;
	.reg .b64 	%rd<9>;

	ld.param.u64 	%rd1, [default_function_kernel_param_0];
	ld.param.u64 	%rd2, [default_function_kernel_param_1];
	cvta.to.global.u64 	%rd3, %rd2;
	cvta.to.global.u64 	%rd4, %rd1;
	mov.u32 	%r1, %ctaid.x;
	mul.hi.u32 	%r2, %r1, 715827883;
	mul.lo.s32 	%r3, %r2, 6;
	sub.s32 	%r4, %r1, %r3;
	shl.b32 	%r5, %r4, 1;
	mov.u32 	%r6, %tid.x;
	shr.u32 	%r7, %r6, 3;
	or.b32  	%r8, %r5, %r7;
	cvt.u16.u32 	%rs1, %r8;
	mul.lo.s16 	%rs2, %rs1, 86;
	shr.u16 	%rs3, %rs2, 8;
	and.b16  	%rs4, %rs3, 1;
	setp.eq.b16 	%p1, %rs4, 1;
	selp.b32 	%r9, 192, 0, %p1;
	shl.b32 	%r10, %r1, 4;
	or.b32  	%r11, %r10, %r6;
	mul.hi.u32 	%r12, %r11, 715827883;
	shr.u32 	%r13, %r12, 2;
	mul.lo.s32 	%r14, %r13, 24;
	sub.s32 	%r15, %r11, %r14;
	and.b32  	%r16, %r15, 1;
	setp.eq.b32 	%p2, %r16, 1;
	selp.b32 	%r17, 96, 0, %p2;
	shr.u32 	%r18, %r2, 2;
	mul.lo.s32 	%r19, %r18, 24;
	sub.s32 	%r20, %r1, %r19;
	cvt.u16.u32 	%rs5, %r20;
	mul.lo.s16 	%rs6, %rs5, 43;
	shr.u16 	%rs7, %rs6, 8;
	mul.lo.s16 	%rs8, %rs7, 24;
	cvt.u32.u16 	%r21, %rs8;
	and.b32  	%r22, %r21, 248;
	setp.gt.u32 	%p3, %r8, 5;
	selp.b32 	%r23, 12, 0, %p3;
	shr.u32 	%r24, %r15, 1;
	mad.lo.s32 	%r25, %r18, 456, %r24;
	add.s32 	%r26, %r25, %r17;
	add.s32 	%r27, %r26, %r22;
	add.s32 	%r28, %r27, %r23;
	add.s32 	%r29, %r28, %r9;
	mul.wide.u32 	%rd5, %r29, 4;
	add.s64 	%rd6, %rd4, %rd5;
	ld.global.nc.f32 	%f1, [%rd6];
	mul.wide.u32 	%rd7, %r11, 4;
	add.s64 	%rd8, %rd3, %rd7;
	st.global.f32 	[%rd8], %f1;
	ret;

}


// ===== COMPILED SASS (sm_100) =====

	.target	sm_100

	.elftype	@"ET_EXEC"


//--------------------- .note.nv.tkinfo           --------------------------
	.section	.note.nv.tkinfo,"",@"SHT_NOTE"
	.sectionflags	@"SHF_NOTE_NV_TKINFO"
	.tkinfo
        /*0018*/ 	.word	0x00000002
        /*0030*/ 	.string	""
        /*0030*/ 	.string	"ptxas"
        /*0030*/ 	.string	"Cuda compilation tools, release 13.0, V13.0.88"
        /*0030*/ 	.string	"Build cuda_13.0.r13.0/compiler.36424714_0"
        /*0030*/ 	.string	"-arch sm_100 -m 64 "



//--------------------- .note.nv.cuinfo           --------------------------
	.section	.note.nv.cuinfo,"",@"SHT_NOTE"
	.sectionflags	@"SHF_NOTE_NV_CUINFO"
        /*0018*/ 	.short	0x0002
        /*001a*/ 	.short	0x0064
        /*001c*/ 	.short	0x0082
	.zero		2


//--------------------- .nv.info                  --------------------------
	.section	.nv.info,"",@"SHT_CUDA_INFO"
	.align	4


	//----- nvinfo : EIATTR_REGCOUNT
	.align		4
        /*0000*/ 	.byte	0x04, 0x2f
        /*0002*/ 	.short	(.L_1 - .L_0)
	.align		4
.L_0:
        /*0004*/ 	.word	index@(default_function_kernel)
        /*0008*/ 	.word	0x0000000c


	//----- nvinfo : EIATTR_FRAME_SIZE
	.align		4
.L_1:
        /*000c*/ 	.byte	0x04, 0x11
        /*000e*/ 	.short	(.L_3 - .L_2)
	.align		4
.L_2:
        /*0010*/ 	.word	index@(default_function_kernel)
        /*0014*/ 	.word	0x00000000


	//----- nvinfo : EIATTR_MIN_STACK_SIZE
	.align		4
.L_3:
        /*0018*/ 	.byte	0x04, 0x12
        /*001a*/ 	.short	(.L_5 - .L_4)
	.align		4
.L_4:
        /*001c*/ 	.word	index@(default_function_kernel)
        /*0020*/ 	.word	0x00000000
.L_5:


//--------------------- .nv.compat                --------------------------
	.section	.nv.compat,"",@"SHT_CUDA_COMPAT_INFO"
	.align	4
        /*0000*/ 	.byte	0x02, 0x09, 0x00, 0x00, 0x02, 0x02, 0x01, 0x00, 0x02, 0x05, 0x05, 0x00, 0x03, 0x07, 0x01, 0x01
        /*0010*/ 	.byte	0x02, 0x03, 0x00, 0x00, 0x02, 0x06, 0x01, 0x00, 0x04, 0x0b, 0x08, 0x00, 0x09, 0x00, 0x00, 0x00
        /*0020*/ 	.byte	0x00, 0x00, 0x00, 0x00


//--------------------- .nv.info.default_function_kernel --------------------------
	.section	.nv.info.default_function_kernel,"",@"SHT_CUDA_INFO"
	.sectionflags	@""
	.align	4


	//----- nvinfo : EIATTR_CUDA_API_VERSION
	.align		4
        /*0000*/ 	.byte	0x04, 0x37
        /*0002*/ 	.short	(.L_7 - .L_6)
.L_6:
        /*0004*/ 	.word	0x00000082


	//----- nvinfo : EIATTR_KPARAM_INFO
	.align		4
.L_7:
        /*0008*/ 	.byte	0x04, 0x17
        /*000a*/ 	.short	(.L_9 - .L_8)
.L_8:
        /*000c*/ 	.word	0x00000000
        /*0010*/ 	.short	0x0001
        /*0012*/ 	.short	0x0008
        /*0014*/ 	.byte	0x00, 0xf5, 0x21, 0x00


	//----- nvinfo : EIATTR_KPARAM_INFO
	.align		4
.L_9:
        /*0018*/ 	.byte	0x04, 0x17
        /*001a*/ 	.short	(.L_11 - .L_10)
.L_10:
        /*001c*/ 	.word	0x00000000
        /*0020*/ 	.short	0x0000
        /*0022*/ 	.short	0x0000
        /*0024*/ 	.byte	0x00, 0xf5, 0x21, 0x00


	//----- nvinfo : EIATTR_SPARSE_MMA_MASK
	.align		4
.L_11:
        /*0028*/ 	.byte	0x03, 0x50
        /*002a*/ 	.short	0x0000


	//----- nvinfo : EIATTR_MAXREG_COUNT
	.align		4
        /*002c*/ 	.byte	0x03, 0x1b
        /*002e*/ 	.short	0x00ff


	//----- nvinfo : EIATTR_MERCURY_ISA_VERSION
	.align		4
        /*0030*/ 	.byte	0x03, 0x5f
        /*0032*/ 	.short	0x0101


	//----- nvinfo : EIATTR_VRC_CTA_INIT_COUNT
	.align		4
        /*0034*/ 	.byte	0x02, 0x4a
	.zero		1
	.zero		1


	//----- nvinfo : EIATTR_EXIT_INSTR_OFFSETS
	.align		4
        /*0038*/ 	.byte	0x04, 0x1c
        /*003a*/ 	.short	(.L_13 - .L_12)


	//   ....[0]....
.L_12:
        /*003c*/ 	.word	0x00000310


	//----- nvinfo : EIATTR_MAX_THREADS
	.align		4
.L_13:
        /*0040*/ 	.byte	0x04, 0x05
        /*0042*/ 	.short	(.L_15 - .L_14)
.L_14:
        /*0044*/ 	.word	0x00000010
        /*0048*/ 	.word	0x00000001
        /*004c*/ 	.word	0x00000001


	//----- nvinfo : EIATTR_CBANK_PARAM_SIZE
	.align		4
.L_15:
        /*0050*/ 	.byte	0x03, 0x19
        /*0052*/ 	.short	0x0010


	//----- nvinfo : EIATTR_PARAM_CBANK
	.align		4
        /*0054*/ 	.byte	0x04, 0x0a
        /*0056*/ 	.short	(.L_17 - .L_16)
	.align		4
.L_16:
        /*0058*/ 	.word	index@(.nv.constant0.default_function_kernel)
        /*005c*/ 	.short	0x0380
        /*005e*/ 	.short	0x0010


	//----- nvinfo : EIATTR_SW_WAR
	.align		4
.L_17:
        /*0060*/ 	.byte	0x04, 0x36
        /*0062*/ 	.short	(.L_19 - .L_18)
.L_18:
        /*0064*/ 	.word	0x00000008
.L_19:


//--------------------- .nv.callgraph             --------------------------
	.section	.nv.callgraph,"",@"SHT_CUDA_CALLGRAPH"
	.align	4
	.sectionentsize	8
	.align		4
        /*0000*/ 	.word	0x00000000
	.align		4
        /*0004*/ 	.word	0xffffffff
	.align		4
        /*0008*/ 	.word	0x00000000
	.align		4
        /*000c*/ 	.word	0xfffffffe
	.align		4
        /*0010*/ 	.word	0x00000000
	.align		4
        /*0014*/ 	.word	0xfffffffd
	.align		4
        /*0018*/ 	.word	0x00000000
	.align		4
        /*001c*/ 	.word	0xfffffffc


//--------------------- .text.default_function_kernel --------------------------
	.section	.text.default_function_kernel,"ax",@progbits
	.align	128
        .global         default_function_kernel
        .type           default_function_kernel,@function
        .size           default_function_kernel,(.L_x_1 - default_function_kernel)
        .other          default_function_kernel,@"STO_CUDA_ENTRY STV_DEFAULT"
default_function_kernel:
.text.default_function_kernel:
[----:B------:R-:W-:Y:S01]  /*0000*/  LDC R1, c[0x0][0x37c] ;  /* 0x0000df00ff017b82 */ /* 0x000fe20000000800 */
[----:B------:R-:W0:Y:S01]  /*0010*/  S2R R5, SR_CTAID.X ;  /* 0x0000000000057919 */ /* 0x000e220000002500 */
[----:B------:R-:W1:Y:S01]  /*0020*/  LDCU.64 UR4, c[0x0][0x358] ;  /* 0x00006b00ff0477ac */ /* 0x000e620008000a00 */
[----:B------:R-:W2:Y:S01]  /*0030*/  S2R R9, SR_TID.X ;  /* 0x0000000000097919 */ /* 0x000ea20000002100 */
[----:B0-----:R-:W-:-:S04]  /*0040*/  IMAD.HI.U32 R0, R5, 0x2aaaaaab, RZ ;  /* 0x2aaaaaab05007827 */ /* 0x001fc800078e00ff */
[----:B------:R-:W-:Y:S01]  /*0050*/  IMAD.SHL.U32 R2, R5, 0x10, RZ ;  /* 0x0000001005027824 */ /* 0x000fe200078e00ff */
[----:B------:R-:W-:Y:S01]  /*0060*/  SHF.R.U32.HI R4, RZ, 0x2, R0 ;  /* 0x00000002ff047819 */ /* 0x000fe20000011600 */
[----:B------:R-:W-:-:S03]  /*0070*/  IMAD R0, R0, -0x6, R5 ;  /* 0xfffffffa00007824 */ /* 0x000fc600078e0205 */
[----:B--2---:R-:W-:Y:S01]  /*0080*/  LOP3.LUT R7, R2, R9, RZ, 0xfc, !PT ;  /* 0x0000000902077212 */ /* 0x004fe200078efcff */
[----:B------:R-:W-:Y:S02]  /*0090*/  IMAD R3, R4, -0x18, R5 ;  /* 0xffffffe804037824 */ /* 0x000fe400078e0205 */
[----:B------:R-:W-:Y:S02]  /*00a0*/  IMAD.SHL.U32 R0, R0, 0x2, RZ ;  /* 0x0000000200007824 */ /* 0x000fe400078e00ff */
[----:B------:R-:W-:Y:S01]  /*00b0*/  IMAD.HI.U32 R2, R7, 0x2aaaaaab, RZ ;  /* 0x2aaaaaab07027827 */ /* 0x000fe200078e00ff */
[----:B------:R-:W-:-:S04]  /*00c0*/  PRMT R3, R3, 0x9910, RZ ;  /* 0x0000991003037816 */ /* 0x000fc800000000ff */
[----:B------:R-:W-:Y:S01]  /*00d0*/  SHF.R.U32.HI R2, RZ, 0x2, R2 ;  /* 0x00000002ff027819 */ /* 0x000fe20000011602 */
[----:B------:R-:W-:Y:S01]  /*00e0*/  IMAD.MOV.U32 R5, RZ, RZ, R3 ;  /* 0x000000ffff057224 */ /* 0x000fe200078e0003 */
[----:B------:R-:W-:-:S03]  /*00f0*/  SHF.R.U32.HI R3, RZ, 0x3, R9 ;  /* 0x00000003ff037819 */ /* 0x000fc60000011609 */
[----:B------:R-:W-:Y:S01]  /*0100*/  IMAD R5, R5, 0x2b, RZ ;  /* 0x0000002b05057824 */ /* 0x000fe200078e02ff */
[----:B------:R-:W-:Y:S01]  /*0110*/  LOP3.LUT R0, R0, R3, RZ, 0xfc, !PT ;  /* 0x0000000300007212 */ /* 0x000fe200078efcff */
[----:B------:R-:W-:-:S03]  /*0120*/  IMAD R2, R2, -0x18, R7 ;  /* 0xffffffe802027824 */ /* 0x000fc600078e0207 */
[----:B------:R-:W-:Y:S02]  /*0130*/  LOP3.LUT R3, R5, 0xffff, RZ, 0xc0, !PT ;  /* 0x0000ffff05037812 */ /* 0x000fe400078ec0ff */
[----:B------:R-:W-:Y:S02]  /*0140*/  PRMT R6, R0, 0x9910, RZ ;  /* 0x0000991000067816 */ /* 0x000fe400000000ff */
[----:B------:R-:W-:Y:S02]  /*0150*/  SHF.R.U32.HI R3, RZ, 0x8, R3 ;  /* 0x00000008ff037819 */ /* 0x000fe40000011603 */
[----:B------:R-:W-:Y:S02]  /*0160*/  SHF.R.U32.HI R5, RZ, 0x1, R2 ;  /* 0x00000001ff057819 */ /* 0x000fe40000011602 */
[----:B------:R-:W-:Y:S02]  /*0170*/  PRMT R3, R3, 0x9910, RZ ;  /* 0x0000991003037816 */ /* 0x000fe400000000ff */
[----:B------:R-:W-:Y:S01]  /*0180*/  LOP3.LUT R8, R2, 0x1, RZ, 0xc0, !PT ;  /* 0x0000000102087812 */ /* 0x000fe200078ec0ff */
[----:B------:R-:W-:Y:S01]  /*0190*/  IMAD R2, R6, 0x56, RZ ;  /* 0x0000005606027824 */ /* 0x000fe200078e02ff */
[----:B------:R-:W-:Y:S01]  /*01a0*/  ISETP.GT.U32.AND P0, PT, R0, 0x5, PT ;  /* 0x000000050000780c */ /* 0x000fe20003f04070 */
[----:B------:R-:W-:Y:S01]  /*01b0*/  IMAD R5, R4, 0x1c8, R5 ;  /* 0x000001c804057824 */ /* 0x000fe200078e0205 */
[----:B------:R-:W-:-:S02]  /*01c0*/  MOV R4, R3 ;  /* 0x0000000300047202 */ /* 0x000fc40000000f00 */
[----:B------:R-:W-:Y:S01]  /*01d0*/  ISETP.NE.U32.AND P1, PT, R8, 0x1, PT ;  /* 0x000000010800780c */ /* 0x000fe20003f25070 */
[----:B------:R-:W-:Y:S01]  /*01e0*/  VIADD R9, R5, 0x60 ;  /* 0x0000006005097836 */ /* 0x000fe20000000000 */
[----:B------:R-:W-:Y:S01]  /*01f0*/  LOP3.LUT R3, R2, 0xffff, RZ, 0xc0, !PT ;  /* 0x0000ffff02037812 */ /* 0x000fe200078ec0ff */
[----:B------:R-:W-:-:S03]  /*0200*/  IMAD R2, R4, 0x18, RZ ;  /* 0x0000001804027824 */ /* 0x000fc600078e02ff */
[----:B------:R-:W-:Y:S02]  /*0210*/  SHF.R.U32.HI R0, RZ, 0x8, R3 ;  /* 0x00000008ff007819 */ /* 0x000fe40000011603 */
[----:B------:R-:W-:Y:S02]  /*0220*/  LOP3.LUT R4, R2, 0xf8, RZ, 0xc0, !PT ;  /* 0x000000f802047812 */ /* 0x000fe400078ec0ff */
[----:B------:R-:W0:Y:S01]  /*0230*/  LDC.64 R2, c[0x0][0x380] ;  /* 0x0000e000ff027b82 */ /* 0x000e220000000a00 */
[----:B------:R-:W-:Y:S02]  /*0240*/  LOP3.LUT R0, R0, 0x1, RZ, 0xc0, !PT ;  /* 0x0000000100007812 */ /* 0x000fe400078ec0ff */
[----:B------:R-:W-:Y:S02]  /*0250*/  @P1 IMAD.MOV R9, RZ, RZ, R5 ;  /* 0x000000ffff091224 */ /* 0x000fe400078e0205 */
[----:B------:R-:W-:-:S03]  /*0260*/  ISETP.NE.U32.AND P1, PT, R0, 0x1, PT ;  /* 0x000000010000780c */ /* 0x000fc60003f25070 */
[----:B------:R-:W-:-:S05]  /*0270*/  IADD3 R4, PT, PT, R4, R9, RZ ;  /* 0x0000000904047210 */ /* 0x000fca0007ffe0ff */
[----:B------:R-:W-:Y:S02]  /*0280*/  VIADD R0, R4, 0xc ;  /* 0x0000000c04007836 */ /* 0x000fe40000000000 */
[----:B------:R-:W-:-:S05]  /*0290*/  @!P0 IMAD.MOV R0, RZ, RZ, R4 ;  /* 0x000000ffff008224 */ /* 0x000fca00078e0204 */
[----:B------:R-:W-:Y:S01]  /*02a0*/  IADD3 R5, PT, PT, R0, 0xc0, RZ ;  /* 0x000000c000057810 */ /* 0x000fe20007ffe0ff */
[----:B------:R-:W-:-:S04]  /*02b0*/  @P1 IMAD.MOV R5, RZ, RZ, R0 ;  /* 0x000000ffff051224 */ /* 0x000fc800078e0200 */
[----:B0-----:R-:W-:Y:S02]  /*02c0*/  IMAD.WIDE.U32 R2, R5, 0x4, R2 ;  /* 0x0000000405027825 */ /* 0x001fe400078e0002 */
[----:B------:R-:W0:Y:S04]  /*02d0*/  LDC.64 R4, c[0x0][0x388] ;  /* 0x0000e200ff047b82 */ /* 0x000e280000000a00 */
[----:B-1----:R-:W2:Y:S01]  /*02e0*/  LDG.E.CONSTANT R3, desc[UR4][R2.64] ;  /* 0x0000000402037981 */ /* 0x002ea2000c1e9900 */
[----:B0-----:R-:W-:-:S05]  /*02f0*/  IMAD.WIDE.U32 R4, R7, 0x4, R4 ;  /* 0x0000000407047825 */ /* 0x001fca00078e0004 */
[----:B--2---:R-:W-:Y:S01]  /*0300*/  STG.E desc[UR4][R4.64], R3 ;  /* 0x0000000304007986 */ /* 0x004fe2000c101904 */
[----:B------:R-:W-:Y:S05]  /*0310*/  EXIT ;  /* 0x000000000000794d */ /* 0x000fea0003800000 */
.L_x_0:
[----:B------:R-:W-:-:S00]  /*0320*/  BRA `(.L_x_0) ;  /* 0xfffffffc00fc7947 */ /* 0x000fc0000383ffff */
[----:B------:R-:W-:-:S00]  /*0330*/  NOP ;  /* 0x0000000000007918 */ /* 0x000fc00000000000 */
        /* <DEDUP_REMOVED lines=12> */
.L_x_1:


//--------------------- .nv.shared.reserved.0     --------------------------
	.section	.nv.shared.reserved.0,"aw",@nobits
	.weak		__nv_reservedSMEM_offset_0_alias
	.size		__nv_reservedSMEM_offset_0_alias, 0, 64
	.other		__nv_reservedSMEM_offset_0_alias,@"STO_CUDA_RESERVED_SHARED STV_DEFAULT"
__nv_reservedSMEM_offset_0_alias:
	.zero		0
	.zero		64


//--------------------- .nv.constant0.default_function_kernel --------------------------
	.section	.nv.constant0.default_function_kernel,"a",@progbits
	.sectionflags	@""
	.align	4
.nv.constant0.default_function_kernel:
	.zero		912


//--------------------- SYMBOLS --------------------------

	.type		.nv.reservedSmem.offset0,@object
	.size		.nv.reservedSmem.offset0,0x4
